//
// Generated by NVIDIA NVVM Compiler
//
// Compiler Build ID: CL-36424714
// Cuda compilation tools, release 13.0, V13.0.88
// Based on NVVM 20.0.0
//

.version 9.0
.target sm_100
.address_size 64

	// .globl	_Z13accuracyScorePfS_S_ii

.visible .entry _Z13accuracyScorePfS_S_ii(
	.param .u64 .ptr .align 1 _Z13accuracyScorePfS_S_ii_param_0,
	.param .u64 .ptr .align 1 _Z13accuracyScorePfS_S_ii_param_1,
	.param .u64 .ptr .align 1 _Z13accuracyScorePfS_S_ii_param_2,
	.param .u32 _Z13accuracyScorePfS_S_ii_param_3,
	.param .u32 _Z13accuracyScorePfS_S_ii_param_4
)
{
	.reg .pred 	%p<7>;
	.reg .b32 	%r<13>;
	.reg .b32 	%f<6>;
	.reg .b64 	%rd<13>;

	ld.param.u64 	%rd1, [_Z13accuracyScorePfS_S_ii_param_0];
	ld.param.u64 	%rd2, [_Z13accuracyScorePfS_S_ii_param_1];
	ld.param.u64 	%rd3, [_Z13accuracyScorePfS_S_ii_param_2];
	ld.param.u32 	%r4, [_Z13accuracyScorePfS_S_ii_param_3];
	ld.param.u32 	%r5, [_Z13accuracyScorePfS_S_ii_param_4];
	mov.u32 	%r6, %tid.x;
	mov.u32 	%r7, %ctaid.x;
	mov.u32 	%r8, %ntid.x;
	mad.lo.s32 	%r1, %r7, %r8, %r6;
	mov.u32 	%r9, %tid.y;
	mov.u32 	%r10, %ctaid.y;
	mov.u32 	%r11, %ntid.y;
	mad.lo.s32 	%r2, %r10, %r11, %r9;
	mad.lo.s32 	%r3, %r4, %r2, %r1;
	mul.lo.s32 	%r12, %r5, %r4;
	setp.ge.u32 	%p1, %r3, %r12;
	setp.ge.u32 	%p2, %r1, %r4;
	or.pred  	%p3, %p2, %p1;
	setp.ge.u32 	%p4, %r2, %r5;
	or.pred  	%p5, %p4, %p3;
	@%p5 bra 	$L__BB0_3;
	cvta.to.global.u64 	%rd4, %rd2;
	cvta.to.global.u64 	%rd5, %rd1;
	mul.wide.u32 	%rd6, %r3, 4;
	add.s64 	%rd7, %rd4, %rd6;
	ld.global.f32 	%f1, [%rd7];
	mul.wide.u32 	%rd8, %r1, 4;
	add.s64 	%rd9, %rd5, %rd8;
	ld.global.f32 	%f2, [%rd9];
	setp.neu.f32 	%p6, %f1, %f2;
	@%p6 bra 	$L__BB0_3;
	cvt.rn.f32.s32 	%f3, %r4;
	rcp.rn.f32 	%f4, %f3;
	cvta.to.global.u64 	%rd10, %rd3;
	mul.wide.u32 	%rd11, %r2, 4;
	add.s64 	%rd12, %rd10, %rd11;
	atom.global.add.f32 	%f5, [%rd12], %f4;
$L__BB0_3:
	ret;

}


// ===== COMPILED SASS (sm_100) =====

	.target	sm_100

	.elftype	@"ET_EXEC"


//--------------------- .note.nv.tkinfo           --------------------------
	.section	.note.nv.tkinfo,"",@"SHT_NOTE"
	.sectionflags	@"SHF_NOTE_NV_TKINFO"
	.tkinfo
        /*0018*/ 	.word	0x00000002
        /*0030*/ 	.string	""
        /*0030*/ 	.string	"ptxas"
        /*0030*/ 	.string	"Cuda compilation tools, release 13.0, V13.0.88"
        /*0030*/ 	.string	"Build cuda_13.0.r13.0/compiler.36424714_0"
        /*0030*/ 	.string	"-arch sm_100 -m 64 "



//--------------------- .note.nv.cuinfo           --------------------------
	.section	.note.nv.cuinfo,"",@"SHT_NOTE"
	.sectionflags	@"SHF_NOTE_NV_CUINFO"
        /*0018*/ 	.short	0x0002
        /*001a*/ 	.short	0x0064
        /*001c*/ 	.short	0x0082
	.zero		2


//--------------------- .nv.info                  --------------------------
	.section	.nv.info,"",@"SHT_CUDA_INFO"
	.align	4


	//----- nvinfo : EIATTR_REGCOUNT
	.align		4
        /*0000*/ 	.byte	0x04, 0x2f
        /*0002*/ 	.short	(.L_1 - .L_0)
	.align		4
.L_0:
        /*0004*/ 	.word	index@(_Z13accuracyScorePfS_S_ii)
        /*0008*/ 	.word	0x0000000e


	//----- nvinfo : EIATTR_FRAME_SIZE
	.align		4
.L_1:
        /*000c*/ 	.byte	0x04, 0x11
        /*000e*/ 	.short	(.L_3 - .L_2)
	.align		4
.L_2:
        /*0010*/ 	.word	index@($__internal_0_$__cuda_sm20_rcp_rn_f32_slowpath)
        /*0014*/ 	.word	0x00000000


	//----- nvinfo : EIATTR_FRAME_SIZE
	.align		4
.L_3:
        /*0018*/ 	.byte	0x04, 0x11
        /*001a*/ 	.short	(.L_5 - .L_4)
	.align		4
.L_4:
        /*001c*/ 	.word	index@(_Z13accuracyScorePfS_S_ii)
        /*0020*/ 	.word	0x00000000


	//----- nvinfo : EIATTR_MIN_STACK_SIZE
	.align		4
.L_5:
        /*0024*/ 	.byte	0x04, 0x12
        /*0026*/ 	.short	(.L_7 - .L_6)
	.align		4
.L_6:
        /*0028*/ 	.word	index@(_Z13accuracyScorePfS_S_ii)
        /*002c*/ 	.word	0x00000000
.L_7:


//--------------------- .nv.compat                --------------------------
	.section	.nv.compat,"",@"SHT_CUDA_COMPAT_INFO"
	.align	4
        /*0000*/ 	.byte	0x02, 0x09, 0x00, 0x00, 0x02, 0x02, 0x01, 0x00, 0x02, 0x05, 0x05, 0x00, 0x03, 0x07, 0x01, 0x01
        /*0010*/ 	.byte	0x02, 0x03, 0x00, 0x00, 0x02, 0x06, 0x01, 0x00, 0x04, 0x0b, 0x08, 0x00, 0x09, 0x00, 0x00, 0x00
        /*0020*/ 	.byte	0x00, 0x00, 0x00, 0x00


//--------------------- .nv.info._Z13accuracyScorePfS_S_ii --------------------------
	.section	.nv.info._Z13accuracyScorePfS_S_ii,"",@"SHT_CUDA_INFO"
	.sectionflags	@""
	.align	4


	//----- nvinfo : EIATTR_CUDA_API_VERSION
	.align		4
        /*0000*/ 	.byte	0x04, 0x37
        /*0002*/ 	.short	(.L_9 - .L_8)
.L_8:
        /*0004*/ 	.word	0x00000082


	//----- nvinfo : EIATTR_KPARAM_INFO
	.align		4
.L_9:
        /*0008*/ 	.byte	0x04, 0x17
        /*000a*/ 	.short	(.L_11 - .L_10)
.L_10:
        /*000c*/ 	.word	0x00000000
        /*0010*/ 	.short	0x0004
        /*0012*/ 	.short	0x001c
        /*0014*/ 	.byte	0x00, 0xf0, 0x11, 0x00


	//----- nvinfo : EIATTR_KPARAM_INFO
	.align		4
.L_11:
        /*0018*/ 	.byte	0x04, 0x17
        /*001a*/ 	.short	(.L_13 - .L_12)
.L_12:
        /*001c*/ 	.word	0x00000000
        /*0020*/ 	.short	0x0003
        /*0022*/ 	.short	0x0018
        /*0024*/ 	.byte	0x00, 0xf0, 0x11, 0x00


	//----- nvinfo : EIATTR_KPARAM_INFO
	.align		4
.L_13:
        /*0028*/ 	.byte	0x04, 0x17
        /*002a*/ 	.short	(.L_15 - .L_14)
.L_14:
        /*002c*/ 	.word	0x00000000
        /*0030*/ 	.short	0x0002
        /*0032*/ 	.short	0x0010
        /*0034*/ 	.byte	0x00, 0xf5, 0x21, 0x00


	//----- nvinfo : EIATTR_KPARAM_INFO
	.align		4
.L_15:
        /*0038*/ 	.byte	0x04, 0x17
        /*003a*/ 	.short	(.L_17 - .L_16)
.L_16:
        /*003c*/ 	.word	0x00000000
        /*0040*/ 	.short	0x0001
        /*0042*/ 	.short	0x0008
        /*0044*/ 	.byte	0x00, 0xf5, 0x21, 0x00


	//----- nvinfo : EIATTR_KPARAM_INFO
	.align		4
.L_17:
        /*0048*/ 	.byte	0x04, 0x17
        /*004a*/ 	.short	(.L_19 - .L_18)
.L_18:
        /*004c*/ 	.word	0x00000000
        /*0050*/ 	.short	0x0000
        /*0052*/ 	.short	0x0000
        /*0054*/ 	.byte	0x00, 0xf5, 0x21, 0x00


	//----- nvinfo : EIATTR_SPARSE_MMA_MASK
	.align		4
.L_19:
        /*0058*/ 	.byte	0x03, 0x50
        /*005a*/ 	.short	0x0000


	//----- nvinfo : EIATTR_MAXREG_COUNT
	.align		4
        /*005c*/ 	.byte	0x03, 0x1b
        /*005e*/ 	.short	0x00ff


	//----- nvinfo : EIATTR_MERCURY_ISA_VERSION
	.align		4
        /*0060*/ 	.byte	0x03, 0x5f
        /*0062*/ 	.short	0x0101


	//----- nvinfo : EIATTR_VRC_CTA_INIT_COUNT
	.align		4
        /*0064*/ 	.byte	0x02, 0x4a
	.zero		1
	.zero		1


	//----- nvinfo : EIATTR_EXIT_INSTR_OFFSETS
	.align		4
        /*0068*/ 	.byte	0x04, 0x1c
        /*006a*/ 	.short	(.L_21 - .L_20)


	//   ....[0]....
.L_20:
        /*006c*/ 	.word	0x000000f0


	//   ....[1]....
        /*0070*/ 	.word	0x00000180


	//   ....[2]....
        /*0074*/ 	.word	0x00000290


	//----- nvinfo : EIATTR_CRS_STACK_SIZE
	.align		4
.L_21:
        /*0078*/ 	.byte	0x04, 0x1e
        /*007a*/ 	.short	(.L_23 - .L_22)
.L_22:
        /*007c*/ 	.word	0x00000000


	//----- nvinfo : EIATTR_CBANK_PARAM_SIZE
	.align		4
.L_23:
        /*0080*/ 	.byte	0x03, 0x19
        /*0082*/ 	.short	0x0020


	//----- nvinfo : EIATTR_PARAM_CBANK
	.align		4
        /*0084*/ 	.byte	0x04, 0x0a
        /*0086*/ 	.short	(.L_25 - .L_24)
	.align		4
.L_24:
        /*0088*/ 	.word	index@(.nv.constant0._Z13accuracyScorePfS_S_ii)
        /*008c*/ 	.short	0x0380
        /*008e*/ 	.short	0x0020


	//----- nvinfo : EIATTR_SW_WAR
	.align		4
.L_25:
        /*0090*/ 	.byte	0x04, 0x36
        /*0092*/ 	.short	(.L_27 - .L_26)
.L_26:
        /*0094*/ 	.word	0x00000008
.L_27:


//--------------------- .nv.callgraph             --------------------------
	.section	.nv.callgraph,"",@"SHT_CUDA_CALLGRAPH"
	.align	4
	.sectionentsize	8
	.align		4
        /*0000*/ 	.word	0x00000000
	.align		4
        /*0004*/ 	.word	0xffffffff
	.align		4
        /*0008*/ 	.word	0x00000000
	.align		4
        /*000c*/ 	.word	0xfffffffe
	.align		4
        /*0010*/ 	.word	0x00000000
	.align		4
        /*0014*/ 	.word	0xfffffffd
	.align		4
        /*0018*/ 	.word	0x00000000
	.align		4
        /*001c*/ 	.word	0xfffffffc


//--------------------- .text._Z13accuracyScorePfS_S_ii --------------------------
	.section	.text._Z13accuracyScorePfS_S_ii,"ax",@progbits
	.align	128
        .global         _Z13accuracyScorePfS_S_ii
        .type           _Z13accuracyScorePfS_S_ii,@function
        .size           _Z13accuracyScorePfS_S_ii,(.L_x_6 - _Z13accuracyScorePfS_S_ii)
        .other          _Z13accuracyScorePfS_S_ii,@"STO_CUDA_ENTRY STV_DEFAULT"
_Z13accuracyScorePfS_S_ii:
.text._Z13accuracyScorePfS_S_ii:
[----:B------:R-:W-:Y:S01]  /*0000*/  LDC R1, c[0x0][0x37c] ;  /* 0x0000df00ff017b82 */ /* 0x000fe20000000800 */
[----:B------:R-:W0:Y:S07]  /*0010*/  S2R R3, SR_TID.X ;  /* 0x0000000000037919 */ /* 0x000e2e0000002100 */
[----:B------:R-:W0:Y:S01]  /*0020*/  LDC R0, c[0x0][0x360] ;  /* 0x0000d800ff007b82 */ /* 0x000e220000000800 */
[----:B------:R-:W1:Y:S01]  /*0030*/  LDCU.64 UR6, c[0x0][0x398] ;  /* 0x00007300ff0677ac */ /* 0x000e620008000a00 */
[----:B------:R-:W2:Y:S06]  /*0040*/  S2R R2, SR_TID.Y ;  /* 0x0000000000027919 */ /* 0x000eac0000002200 */
[----:B------:R-:W0:Y:S08]  /*0050*/  S2UR UR4, SR_CTAID.X ;  /* 0x00000000000479c3 */ /* 0x000e300000002500 */
[----:B------:R-:W2:Y:S08]  /*0060*/  S2UR UR5, SR_CTAID.Y ;  /* 0x00000000000579c3 */ /* 0x000eb00000002600 */
[----:B------:R-:W2:Y:S01]  /*0070*/  LDC R5, c[0x0][0x364] ;  /* 0x0000d900ff057b82 */ /* 0x000ea20000000800 */
[----:B0-----:R-:W-:Y:S01]  /*0080*/  IMAD R3, R0, UR4, R3 ;  /* 0x0000000400037c24 */ /* 0x001fe2000f8e0203 */
[----:B-1----:R-:W-:Y:S01]  /*0090*/  UIMAD UR4, UR6, UR7, URZ ;  /* 0x00000007060472a4 */ /* 0x002fe2000f8e02ff */
[----:B--2---:R-:W-:-:S04]  /*00a0*/  IMAD R2, R5, UR5, R2 ;  /* 0x0000000505027c24 */ /* 0x004fc8000f8e0202 */
[----:B------:R-:W-:-:S05]  /*00b0*/  IMAD R9, R2, UR6, R3 ;  /* 0x0000000602097c24 */ /* 0x000fca000f8e0203 */
[----:B------:R-:W-:-:S04]  /*00c0*/  ISETP.GE.U32.AND P0, PT, R9, UR4, PT ;  /* 0x0000000409007c0c */ /* 0x000fc8000bf06070 */
[----:B------:R-:W-:-:S04]  /*00d0*/  ISETP.GE.U32.OR P0, PT, R3, UR6, P0 ;  /* 0x0000000603007c0c */ /* 0x000fc80008706470 */
[----:B------:R-:W-:-:S13]  /*00e0*/  ISETP.GE.U32.OR P0, PT, R2, UR7, P0 ;  /* 0x0000000702007c0c */ /* 0x000fda0008706470 */
[----:B------:R-:W-:Y:S05]  /*00f0*/  @P0 EXIT ;  /* 0x000000000000094d */ /* 0x000fea0003800000 */
[----:B------:R-:W0:Y:S01]  /*0100*/  LDC.64 R4, c[0x0][0x388] ;  /* 0x0000e200ff047b82 */ /* 0x000e220000000a00 */
[----:B------:R-:W1:Y:S07]  /*0110*/  LDCU.64 UR4, c[0x0][0x358] ;  /* 0x00006b00ff0477ac */ /* 0x000e6e0008000a00 */
[----:B------:R-:W2:Y:S01]  /*0120*/  LDC.64 R6, c[0x0][0x380] ;  /* 0x0000e000ff067b82 */ /* 0x000ea20000000a00 */
[----:B0-----:R-:W-:-:S06]  /*0130*/  IMAD.WIDE.U32 R4, R9, 0x4, R4 ;  /* 0x0000000409047825 */ /* 0x001fcc00078e0004 */
[----:B-1----:R-:W3:Y:S01]  /*0140*/  LDG.E R4, desc[UR4][R4.64] ;  /* 0x0000000404047981 */ /* 0x002ee2000c1e1900 */
[----:B--2---:R-:W-:-:S06]  /*0150*/  IMAD.WIDE.U32 R6, R3, 0x4, R6 ;  /* 0x0000000403067825 */ /* 0x004fcc00078e0006 */
[----:B------:R-:W3:Y:S02]  /*0160*/  LDG.E R7, desc[UR4][R6.64] ;  /* 0x0000000406077981 */ /* 0x000ee4000c1e1900 */
[----:B---3--:R-:W-:-:S13]  /*0170*/  FSETP.NEU.AND P0, PT, R4, R7, PT ;  /* 0x000000070400720b */ /* 0x008fda0003f0d000 */
[----:B------:R-:W-:Y:S05]  /*0180*/  @P0 EXIT ;  /* 0x000000000000094d */ /* 0x000fea0003800000 */
[----:B------:R-:W-:-:S05]  /*0190*/  I2FP.F32.S32 R0, UR6 ;  /* 0x0000000600007c45 */ /* 0x000fca0008201400 */
[----:B------:R-:W-:-:S05]  /*01a0*/  VIADD R3, R0, 0x1800000 ;  /* 0x0180000000037836 */ /* 0x000fca0000000000 */
[----:B------:R-:W-:-:S04]  /*01b0*/  LOP3.LUT R3, R3, 0x7f800000, RZ, 0xc0, !PT ;  /* 0x7f80000003037812 */ /* 0x000fc800078ec0ff */
[----:B------:R-:W-:-:S13]  /*01c0*/  ISETP.GT.U32.AND P0, PT, R3, 0x1ffffff, PT ;  /* 0x01ffffff0300780c */ /* 0x000fda0003f04070 */
[----:B------:R-:W-:Y:S05]  /*01d0*/  @P0 BRA `(.L_x_0) ;  /* 0x0000000000100947 */ /* 0x000fea0003800000 */
[----:B------:R-:W-:-:S07]  /*01e0*/  MOV R4, 0x200 ;  /* 0x0000020000047802 */ /* 0x000fce0000000f00 */
[----:B------:R-:W-:Y:S05]  /*01f0*/  CALL.REL.NOINC `($__internal_0_$__cuda_sm20_rcp_rn_f32_slowpath) ;  /* 0x0000000000287944 */ /* 0x000fea0003c00000 */
[----:B------:R-:W-:Y:S01]  /*0200*/  IMAD.MOV.U32 R7, RZ, RZ, R3 ;  /* 0x000000ffff077224 */ /* 0x000fe200078e0003 */
[----:B------:R-:W-:Y:S06]  /*0210*/  BRA `(.L_x_1) ;  /* 0x0000000000107947 */ /* 0x000fec0003800000 */
.L_x_0:
[----:B------:R-:W0:Y:S02]  /*0220*/  MUFU.RCP R7, R0 ;  /* 0x0000000000077308 */ /* 0x000e240000001000 */
[----:B0-----:R-:W-:-:S04]  /*0230*/  FFMA R3, R0, R7, -1 ;  /* 0xbf80000000037423 */ /* 0x001fc80000000007 */
[----:B------:R-:W-:-:S04]  /*0240*/  FADD.FTZ R4, -R3, -RZ ;  /* 0x800000ff03047221 */ /* 0x000fc80000010100 */
[----:B------:R-:W-:-:S07]  /*0250*/  FFMA R7, R7, R4, R7 ;  /* 0x0000000407077223 */ /* 0x000fce0000000007 */
.L_x_1:
[----:B------:R-:W0:Y:S02]  /*0260*/  LDC.64 R4, c[0x0][0x390] ;  /* 0x0000e400ff047b82 */ /* 0x000e240000000a00 */
[----:B0-----:R-:W-:-:S05]  /*0270*/  IMAD.WIDE.U32 R2, R2, 0x4, R4 ;  /* 0x0000000402027825 */ /* 0x001fca00078e0004 */
[----:B------:R-:W-:Y:S01]  /*0280*/  REDG.E.ADD.F32.FTZ.RN.STRONG.GPU desc[UR4][R2.64], R7 ;  /* 0x00000007020079a6 */ /* 0x000fe2000c12f304 */
[----:B------:R-:W-:Y:S05]  /*0290*/  EXIT ;  /* 0x000000000000794d */ /* 0x000fea0003800000 */
        .weak           $__internal_0_$__cuda_sm20_rcp_rn_f32_slowpath
        .type           $__internal_0_$__cuda_sm20_rcp_rn_f32_slowpath,@function
        .size           $__internal_0_$__cuda_sm20_rcp_rn_f32_slowpath,(.L_x_6 - $__internal_0_$__cuda_sm20_rcp_rn_f32_slowpath)
$__internal_0_$__cuda_sm20_rcp_rn_f32_slowpath:
[----:B------:R-:W-:-:S05]  /*02a0*/  IMAD.SHL.U32 R3, R0, 0x2, RZ ;  /* 0x0000000200037824 */ /* 0x000fca00078e00ff */
[----:B------:R-:W-:-:S04]  /*02b0*/  SHF.R.U32.HI R3, RZ, 0x18, R3 ;  /* 0x00000018ff037819 */ /* 0x000fc80000011603 */
[----:B------:R-:W-:-:S13]  /*02c0*/  ISETP.NE.U32.AND P0, PT, R3, RZ, PT ;  /* 0x000000ff0300720c */ /* 0x000fda0003f05070 */
[----:B------:R-:W-:Y:S05]  /*02d0*/  @P0 BRA `(.L_x_2) ;  /* 0x00000000002c0947 */ /* 0x000fea0003800000 */
[----:B------:R-:W-:-:S05]  /*02e0*/  IMAD.SHL.U32 R3, R0, 0x2, RZ ;  /* 0x0000000200037824 */ /* 0x000fca00078e00ff */
[----:B------:R-:W-:-:S13]  /*02f0*/  ISETP.NE.AND P0, PT, R3, RZ, PT ;  /* 0x000000ff0300720c */ /* 0x000fda0003f05270 */
[----:B------:R2:W3:Y:S01]  /*0300*/  @!P0 MUFU.RCP R3, R0 ;  /* 0x0000000000038308 */ /* 0x0004e20000001000 */
[----:B------:R-:W-:Y:S05]  /*0310*/  @!P0 BRA `(.L_x_3) ;  /* 0x0000000000a48947 */ /* 0x000fea0003800000 */
[----:B------:R-:W-:-:S04]  /*0320*/  FFMA R5, R0, 1.84467440737095516160e+19, RZ ;  /* 0x5f80000000057823 */ /* 0x000fc800000000ff */
[----:B--2---:R-:W3:Y:S02]  /*0330*/  MUFU.RCP R0, R5 ;  /* 0x0000000500007308 */ /* 0x004ee40000001000 */
[----:B---3--:R-:W-:-:S04]  /*0340*/  FFMA R3, R5, R0, -1 ;  /* 0xbf80000005037423 */ /* 0x008fc80000000000 */
[----:B------:R-:W-:-:S04]  /*0350*/  FADD.FTZ R3, -R3, -RZ ;  /* 0x800000ff03037221 */ /* 0x000fc80000010100 */
[----:B------:R-:W-:-:S04]  /*0360*/  FFMA R0, R0, R3, R0 ;  /* 0x0000000300007223 */ /* 0x000fc80000000000 */
[----:B------:R-:W-:Y:S01]  /*0370*/  FFMA R3, R0, 1.84467440737095516160e+19, RZ ;  /* 0x5f80000000037823 */ /* 0x000fe200000000ff */
[----:B------:R-:W-:Y:S06]  /*0380*/  BRA `(.L_x_3) ;  /* 0x0000000000887947 */ /* 0x000fec0003800000 */
.L_x_2:
[----:B------:R-:W-:-:S05]  /*0390*/  VIADD R5, R3, 0xffffff03 ;  /* 0xffffff0303057836 */ /* 0x000fca0000000000 */
[----:B------:R-:W-:-:S13]  /*03a0*/  ISETP.GT.U32.AND P0, PT, R5, 0x1, PT ;  /* 0x000000010500780c */ /* 0x000fda0003f04070 */
[----:B------:R-:W-:Y:S05]  /*03b0*/  @P0 BRA `(.L_x_4) ;  /* 0x0000000000780947 */ /* 0x000fea0003800000 */
[----:B------:R-:W-:Y:S01]  /*03c0*/  LOP3.LUT R6, R0, 0x7fffff, RZ, 0xc0, !PT ;  /* 0x007fffff00067812 */ /* 0x000fe200078ec0ff */
[----:B------:R-:W-:Y:S02]  /*03d0*/  IMAD.MOV.U32 R10, RZ, RZ, 0x3 ;  /* 0x00000003ff0a7424 */ /* 0x000fe400078e00ff */
[----:B------:R-:W-:Y:S01]  /*03e0*/  VIADD R3, R3, 0xffffff04 ;  /* 0xffffff0403037836 */ /* 0x000fe20000000000 */
[----:B------:R-:W-:Y:S02]  /*03f0*/  LOP3.LUT R6, R6, 0x3f800000, RZ, 0xfc, !PT ;  /* 0x3f80000006067812 */ /* 0x000fe400078efcff */
[----:B------:R-:W-:Y:S02]  /*0400*/  SHF.L.U32 R11, R10, R5, RZ ;  /* 0x000000050a0b7219 */ /* 0x000fe400000006ff */
[----:B------:R-:W0:Y:S02]  /*0410*/  MUFU.RCP R7, R6 ;  /* 0x0000000600077308 */ /* 0x000e240000001000 */
[----:B0-----:R-:W-:-:S04]  /*0420*/  FFMA R8, R6, R7, -1 ;  /* 0xbf80000006087423 */ /* 0x001fc80000000007 */
[----:B------:R-:W-:-:S04]  /*0430*/  FADD.FTZ R8, -R8, -RZ ;  /* 0x800000ff08087221 */ /* 0x000fc80000010100 */
[CCC-:B------:R-:W-:Y:S01]  /*0440*/  FFMA.RM R9, R7.reuse, R8.reuse, R7.reuse ;  /* 0x0000000807097223 */ /* 0x1c0fe20000004007 */
[----:B------:R-:W-:-:S04]  /*0450*/  FFMA.RP R8, R7, R8, R7 ;  /* 0x0000000807087223 */ /* 0x000fc80000008007 */
[C---:B------:R-:W-:Y:S02]  /*0460*/  LOP3.LUT R7, R9.reuse, 0x7fffff, RZ, 0xc0, !PT ;  /* 0x007fffff09077812 */ /* 0x040fe400078ec0ff */
[----:B------:R-:W-:Y:S02]  /*0470*/  FSETP.NEU.FTZ.AND P0, PT, R9, R8, PT ;  /* 0x000000080900720b */ /* 0x000fe40003f1d000 */
[----:B------:R-:W-:Y:S02]  /*0480*/  LOP3.LUT R8, R7, 0x800000, RZ, 0xfc, !PT ;  /* 0x0080000007087812 */ /* 0x000fe400078efcff */
[----:B------:R-:W-:Y:S02]  /*0490*/  SEL R7, RZ, 0xffffffff, !P0 ;  /* 0xffffffffff077807 */ /* 0x000fe40004000000 */
[----:B------:R-:W-:Y:S02]  /*04a0*/  LOP3.LUT R6, R11, R8, RZ, 0xc0, !PT ;  /* 0x000000080b067212 */ /* 0x000fe400078ec0ff */
[----:B------:R-:W-:Y:S01]  /*04b0*/  SHF.R.U32.HI R3, RZ, R3, R8 ;  /* 0x00000003ff037219 */ /* 0x000fe20000011608 */
[----:B------:R-:W-:Y:S01]  /*04c0*/  IMAD.MOV R7, RZ, RZ, -R7 ;  /* 0x000000ffff077224 */ /* 0x000fe200078e0a07 */
[----:B------:R-:W-:-:S04]  /*04d0*/  SHF.R.U32.HI R6, RZ, R5, R6 ;  /* 0x00000005ff067219 */ /* 0x000fc80000011606 */
[----:B------:R-:W-:Y:S02]  /*04e0*/  LOP3.LUT P1, RZ, R7, R5, R8, 0xf8, !PT ;  /* 0x0000000507ff7212 */ /* 0x000fe4000782f808 */
[C---:B------:R-:W-:Y:S02]  /*04f0*/  LOP3.LUT P0, RZ, R6.reuse, 0x1, RZ, 0xc0, !PT ;  /* 0x0000000106ff7812 */ /* 0x040fe4000780c0ff */
[----:B------:R-:W-:-:S04]  /*0500*/  LOP3.LUT P2, RZ, R6, 0x2, RZ, 0xc0, !PT ;  /* 0x0000000206ff7812 */ /* 0x000fc8000784c0ff */
[----:B------:R-:W-:Y:S02]  /*0510*/  PLOP3.LUT P0, PT, P0, P1, P2, 0xe0, 0x0 ;  /* 0x000000000000781c */ /* 0x000fe40000703c20 */
[----:B------:R-:W-:Y:S02]  /*0520*/  LOP3.LUT P1, RZ, R0, 0x7fffff, RZ, 0xc0, !PT ;  /* 0x007fffff00ff7812 */ /* 0x000fe4000782c0ff */
[----:B------:R-:W-:-:S05]  /*0530*/  SEL R5, RZ, 0x1, !P0 ;  /* 0x00000001ff057807 */ /* 0x000fca0004000000 */
[----:B------:R-:W-:-:S05]  /*0540*/  IMAD.MOV R5, RZ, RZ, -R5 ;  /* 0x000000ffff057224 */ /* 0x000fca00078e0a05 */
[----:B------:R-:W-:-:S13]  /*0550*/  ISETP.GE.AND P0, PT, R5, RZ, PT ;  /* 0x000000ff0500720c */ /* 0x000fda0003f06270 */
[----:B------:R-:W-:-:S04]  /*0560*/  @!P0 VIADD R3, R3, 0x1 ;  /* 0x0000000103038836 */ /* 0x000fc80000000000 */
[----:B------:R-:W-:-:S05]  /*0570*/  @!P1 IMAD.SHL.U32 R3, R3, 0x2, RZ ;  /* 0x0000000203039824 */ /* 0x000fca00078e00ff */
[----:B------:R-:W-:Y:S01]  /*0580*/  LOP3.LUT R3, R3, 0x80000000, R0, 0xf8, !PT ;  /* 0x8000000003037812 */ /* 0x000fe200078ef800 */
[----:B------:R-:W-:Y:S06]  /*0590*/  BRA `(.L_x_3) ;  /* 0x0000000000047947 */ /* 0x000fec0003800000 */
.L_x_4:
[----:B------:R0:W1:Y:S02]  /*05a0*/  MUFU.RCP R3, R0 ;  /* 0x0000000000037308 */ /* 0x0000640000001000 */
.L_x_3:
[----:B------:R-:W-:-:S04]  /*05b0*/  IMAD.MOV.U32 R5, RZ, RZ, 0x0 ;  /* 0x00000000ff057424 */ /* 0x000fc800078e00ff */
[----:B0123--:R-:W-:Y:S05]  /*05c0*/  RET.REL.NODEC R4 `(_Z13accuracyScorePfS_S_ii) ;  /* 0xfffffff8048c7950 */ /* 0x00ffea0003c3ffff */
.L_x_5:
[----:B------:R-:W-:-:S00]  /*05d0*/  BRA `(.L_x_5) ;  /* 0xfffffffc00fc7947 */ /* 0x000fc0000383ffff */
[----:B------:R-:W-:-:S00]  /*05e0*/  NOP ;  /* 0x0000000000007918 */ /* 0x000fc00000000000 */
        /* <DEDUP_REMOVED lines=9> */
.L_x_6:


//--------------------- .nv.shared.reserved.0     --------------------------
	.section	.nv.shared.reserved.0,"aw",@nobits
	.weak		__nv_reservedSMEM_offset_0_alias
	.size		__nv_reservedSMEM_offset_0_alias, 0, 64
	.other		__nv_reservedSMEM_offset_0_alias,@"STO_CUDA_RESERVED_SHARED STV_DEFAULT"
__nv_reservedSMEM_offset_0_alias:
	.zero		0
	.zero		64


//--------------------- .nv.constant0._Z13accuracyScorePfS_S_ii --------------------------
	.section	.nv.constant0._Z13accuracyScorePfS_S_ii,"a",@progbits
	.sectionflags	@""
	.align	4
.nv.constant0._Z13accuracyScorePfS_S_ii:
	.zero		928


//--------------------- SYMBOLS --------------------------

	.type		.nv.reservedSmem.offset0,@object
	.size		.nv.reservedSmem.offset0,0x4
